//
// Generated by NVIDIA NVVM Compiler
//
// Compiler Build ID: CL-36424714
// Cuda compilation tools, release 13.0, V13.0.88
// Based on NVVM 20.0.0
//

.version 9.0
.target sm_100
.address_size 64

	// .globl	_Z16simpleLifeKernelPiiiS_

.visible .entry _Z16simpleLifeKernelPiiiS_(
	.param .u64 .ptr .align 1 _Z16simpleLifeKernelPiiiS__param_0,
	.param .u32 _Z16simpleLifeKernelPiiiS__param_1,
	.param .u32 _Z16simpleLifeKernelPiiiS__param_2,
	.param .u64 .ptr .align 1 _Z16simpleLifeKernelPiiiS__param_3
)
{
	.reg .pred 	%p<6>;
	.reg .b32 	%r<56>;
	.reg .b64 	%rd<25>;

	ld.param.u64 	%rd4, [_Z16simpleLifeKernelPiiiS__param_0];
	ld.param.u32 	%r11, [_Z16simpleLifeKernelPiiiS__param_1];
	ld.param.u32 	%r12, [_Z16simpleLifeKernelPiiiS__param_2];
	ld.param.u64 	%rd3, [_Z16simpleLifeKernelPiiiS__param_3];
	cvta.to.global.u64 	%rd1, %rd4;
	mul.lo.s32 	%r1, %r12, %r11;
	mov.u32 	%r13, %ctaid.x;
	mov.u32 	%r2, %ntid.x;
	shl.b32 	%r14, %r13, 8;
	shr.s32 	%r15, %r14, 8;
	mov.u32 	%r16, %tid.x;
	mad.lo.s32 	%r54, %r15, %r2, %r16;
	setp.ge.s32 	%p1, %r54, %r1;
	@%p1 bra 	$L__BB0_7;
	add.s32 	%r4, %r11, -1;
	sub.s32 	%r5, %r1, %r11;
	mov.u32 	%r17, %nctaid.x;
	mul.lo.s32 	%r6, %r2, %r17;
	cvta.to.global.u64 	%rd2, %rd3;
$L__BB0_2:
	rem.s32 	%r20, %r54, %r11;
	sub.s32 	%r21, %r54, %r20;
	add.s32 	%r22, %r4, %r20;
	rem.s32 	%r23, %r22, %r11;
	add.s32 	%r24, %r20, 1;
	rem.s32 	%r25, %r24, %r11;
	add.s32 	%r26, %r5, %r21;
	rem.s32 	%r27, %r26, %r1;
	add.s32 	%r28, %r21, %r11;
	rem.s32 	%r29, %r28, %r1;
	add.s32 	%r30, %r27, %r23;
	mul.wide.s32 	%rd5, %r30, 4;
	add.s64 	%rd6, %rd1, %rd5;
	ld.global.u32 	%r31, [%rd6];
	add.s32 	%r32, %r27, %r20;
	mul.wide.s32 	%rd7, %r32, 4;
	add.s64 	%rd8, %rd1, %rd7;
	ld.global.u32 	%r33, [%rd8];
	add.s32 	%r34, %r33, %r31;
	add.s32 	%r35, %r27, %r25;
	mul.wide.s32 	%rd9, %r35, 4;
	add.s64 	%rd10, %rd1, %rd9;
	ld.global.u32 	%r36, [%rd10];
	add.s32 	%r37, %r34, %r36;
	add.s32 	%r38, %r23, %r21;
	mul.wide.s32 	%rd11, %r38, 4;
	add.s64 	%rd12, %rd1, %rd11;
	ld.global.u32 	%r39, [%rd12];
	add.s32 	%r40, %r37, %r39;
	add.s32 	%r41, %r25, %r21;
	mul.wide.s32 	%rd13, %r41, 4;
	add.s64 	%rd14, %rd1, %rd13;
	ld.global.u32 	%r42, [%rd14];
	add.s32 	%r43, %r40, %r42;
	add.s32 	%r44, %r29, %r23;
	mul.wide.s32 	%rd15, %r44, 4;
	add.s64 	%rd16, %rd1, %rd15;
	ld.global.u32 	%r45, [%rd16];
	add.s32 	%r46, %r43, %r45;
	add.s32 	%r47, %r29, %r20;
	mul.wide.s32 	%rd17, %r47, 4;
	add.s64 	%rd18, %rd1, %rd17;
	ld.global.u32 	%r48, [%rd18];
	add.s32 	%r49, %r46, %r48;
	add.s32 	%r50, %r29, %r25;
	mul.wide.s32 	%rd19, %r50, 4;
	add.s64 	%rd20, %rd1, %rd19;
	ld.global.u32 	%r51, [%rd20];
	add.s32 	%r19, %r49, %r51;
	mov.b32 	%r55, 1;
	setp.eq.s32 	%p2, %r19, 3;
	@%p2 bra 	$L__BB0_6;
	setp.ne.s32 	%p3, %r19, 2;
	@%p3 bra 	$L__BB0_5;
	mul.wide.s32 	%rd21, %r54, 4;
	add.s64 	%rd22, %rd1, %rd21;
	ld.global.u32 	%r52, [%rd22];
	setp.ne.s32 	%p4, %r52, 0;
	selp.u32 	%r55, 1, 0, %p4;
	bra.uni 	$L__BB0_6;
$L__BB0_5:
	mov.b32 	%r55, 0;
$L__BB0_6:
	mul.wide.s32 	%rd23, %r54, 4;
	add.s64 	%rd24, %rd2, %rd23;
	st.global.u32 	[%rd24], %r55;
	add.s32 	%r54, %r54, %r6;
	setp.lt.s32 	%p5, %r54, %r1;
	@%p5 bra 	$L__BB0_2;
$L__BB0_7:
	ret;

}


// ===== COMPILED SASS (sm_100) =====

	.target	sm_100

	.elftype	@"ET_EXEC"


//--------------------- .note.nv.tkinfo           --------------------------
	.section	.note.nv.tkinfo,"",@"SHT_NOTE"
	.sectionflags	@"SHF_NOTE_NV_TKINFO"
	.tkinfo
        /*0018*/ 	.word	0x00000002
        /*0030*/ 	.string	""
        /*0030*/ 	.string	"ptxas"
        /*0030*/ 	.string	"Cuda compilation tools, release 13.0, V13.0.88"
        /*0030*/ 	.string	"Build cuda_13.0.r13.0/compiler.36424714_0"
        /*0030*/ 	.string	"-arch sm_100 -m 64 "



//--------------------- .note.nv.cuinfo           --------------------------
	.section	.note.nv.cuinfo,"",@"SHT_NOTE"
	.sectionflags	@"SHF_NOTE_NV_CUINFO"
        /*0018*/ 	.short	0x0002
        /*001a*/ 	.short	0x0064
        /*001c*/ 	.short	0x0082
	.zero		2


//--------------------- .nv.info                  --------------------------
	.section	.nv.info,"",@"SHT_CUDA_INFO"
	.align	4


	//----- nvinfo : EIATTR_REGCOUNT
	.align		4
        /*0000*/ 	.byte	0x04, 0x2f
        /*0002*/ 	.short	(.L_1 - .L_0)
	.align		4
.L_0:
        /*0004*/ 	.word	index@(_Z16simpleLifeKernelPiiiS_)
        /*0008*/ 	.word	0x00000020


	//----- nvinfo : EIATTR_FRAME_SIZE
	.align		4
.L_1:
        /*000c*/ 	.byte	0x04, 0x11
        /*000e*/ 	.short	(.L_3 - .L_2)
	.align		4
.L_2:
        /*0010*/ 	.word	index@(_Z16simpleLifeKernelPiiiS_)
        /*0014*/ 	.word	0x00000000


	//----- nvinfo : EIATTR_MIN_STACK_SIZE
	.align		4
.L_3:
        /*0018*/ 	.byte	0x04, 0x12
        /*001a*/ 	.short	(.L_5 - .L_4)
	.align		4
.L_4:
        /*001c*/ 	.word	index@(_Z16simpleLifeKernelPiiiS_)
        /*0020*/ 	.word	0x00000000
.L_5:


//--------------------- .nv.compat                --------------------------
	.section	.nv.compat,"",@"SHT_CUDA_COMPAT_INFO"
	.align	4
        /*0000*/ 	.byte	0x02, 0x09, 0x00, 0x00, 0x02, 0x02, 0x01, 0x00, 0x02, 0x05, 0x05, 0x00, 0x03, 0x07, 0x01, 0x01
        /*0010*/ 	.byte	0x02, 0x03, 0x00, 0x00, 0x02, 0x06, 0x01, 0x00, 0x04, 0x0b, 0x08, 0x00, 0x09, 0x00, 0x00, 0x00
        /*0020*/ 	.byte	0x00, 0x00, 0x00, 0x00


//--------------------- .nv.info._Z16simpleLifeKernelPiiiS_ --------------------------
	.section	.nv.info._Z16simpleLifeKernelPiiiS_,"",@"SHT_CUDA_INFO"
	.sectionflags	@""
	.align	4


	//----- nvinfo : EIATTR_CUDA_API_VERSION
	.align		4
        /*0000*/ 	.byte	0x04, 0x37
        /*0002*/ 	.short	(.L_7 - .L_6)
.L_6:
        /*0004*/ 	.word	0x00000082


	//----- nvinfo : EIATTR_KPARAM_INFO
	.align		4
.L_7:
        /*0008*/ 	.byte	0x04, 0x17
        /*000a*/ 	.short	(.L_9 - .L_8)
.L_8:
        /*000c*/ 	.word	0x00000000
        /*0010*/ 	.short	0x0003
        /*0012*/ 	.short	0x0010
        /*0014*/ 	.byte	0x00, 0xf5, 0x21, 0x00


	//----- nvinfo : EIATTR_KPARAM_INFO
	.align		4
.L_9:
        /*0018*/ 	.byte	0x04, 0x17
        /*001a*/ 	.short	(.L_11 - .L_10)
.L_10:
        /*001c*/ 	.word	0x00000000
        /*0020*/ 	.short	0x0002
        /*0022*/ 	.short	0x000c
        /*0024*/ 	.byte	0x00, 0xf0, 0x11, 0x00


	//----- nvinfo : EIATTR_KPARAM_INFO
	.align		4
.L_11:
        /*0028*/ 	.byte	0x04, 0x17
        /*002a*/ 	.short	(.L_13 - .L_12)
.L_12:
        /*002c*/ 	.word	0x00000000
        /*0030*/ 	.short	0x0001
        /*0032*/ 	.short	0x0008
        /*0034*/ 	.byte	0x00, 0xf0, 0x11, 0x00


	//----- nvinfo : EIATTR_KPARAM_INFO
	.align		4
.L_13:
        /*0038*/ 	.byte	0x04, 0x17
        /*003a*/ 	.short	(.L_15 - .L_14)
.L_14:
        /*003c*/ 	.word	0x00000000
        /*0040*/ 	.short	0x0000
        /*0042*/ 	.short	0x0000
        /*0044*/ 	.byte	0x00, 0xf5, 0x21, 0x00


	//----- nvinfo : EIATTR_SPARSE_MMA_MASK
	.align		4
.L_15:
        /*0048*/ 	.byte	0x03, 0x50
        /*004a*/ 	.short	0x0000


	//----- nvinfo : EIATTR_MAXREG_COUNT
	.align		4
        /*004c*/ 	.byte	0x03, 0x1b
        /*004e*/ 	.short	0x00ff


	//----- nvinfo : EIATTR_MERCURY_ISA_VERSION
	.align		4
        /*0050*/ 	.byte	0x03, 0x5f
        /*0052*/ 	.short	0x0101


	//----- nvinfo : EIATTR_VRC_CTA_INIT_COUNT
	.align		4
        /*0054*/ 	.byte	0x02, 0x4a
	.zero		1
	.zero		1


	//----- nvinfo : EIATTR_EXIT_INSTR_OFFSETS
	.align		4
        /*0058*/ 	.byte	0x04, 0x1c
        /*005a*/ 	.short	(.L_17 - .L_16)


	//   ....[0]....
.L_16:
        /*005c*/ 	.word	0x000000a0


	//   ....[1]....
        /*0060*/ 	.word	0x00000a00


	//----- nvinfo : EIATTR_CRS_STACK_SIZE
	.align		4
.L_17:
        /*0064*/ 	.byte	0x04, 0x1e
        /*0066*/ 	.short	(.L_19 - .L_18)
.L_18:
        /*0068*/ 	.word	0x00000000


	//----- nvinfo : EIATTR_CBANK_PARAM_SIZE
	.align		4
.L_19:
        /*006c*/ 	.byte	0x03, 0x19
        /*006e*/ 	.short	0x0018


	//----- nvinfo : EIATTR_PARAM_CBANK
	.align		4
        /*0070*/ 	.byte	0x04, 0x0a
        /*0072*/ 	.short	(.L_21 - .L_20)
	.align		4
.L_20:
        /*0074*/ 	.word	index@(.nv.constant0._Z16simpleLifeKernelPiiiS_)
        /*0078*/ 	.short	0x0380
        /*007a*/ 	.short	0x0018


	//----- nvinfo : EIATTR_SW_WAR
	.align		4
.L_21:
        /*007c*/ 	.byte	0x04, 0x36
        /*007e*/ 	.short	(.L_23 - .L_22)
.L_22:
        /*0080*/ 	.word	0x00000008
.L_23:


//--------------------- .nv.callgraph             --------------------------
	.section	.nv.callgraph,"",@"SHT_CUDA_CALLGRAPH"
	.align	4
	.sectionentsize	8
	.align		4
        /*0000*/ 	.word	0x00000000
	.align		4
        /*0004*/ 	.word	0xffffffff
	.align		4
        /*0008*/ 	.word	0x00000000
	.align		4
        /*000c*/ 	.word	0xfffffffe
	.align		4
        /*0010*/ 	.word	0x00000000
	.align		4
        /*0014*/ 	.word	0xfffffffd
	.align		4
        /*0018*/ 	.word	0x00000000
	.align		4
        /*001c*/ 	.word	0xfffffffc


//--------------------- .text._Z16simpleLifeKernelPiiiS_ --------------------------
	.section	.text._Z16simpleLifeKernelPiiiS_,"ax",@progbits
	.align	128
        .global         _Z16simpleLifeKernelPiiiS_
        .type           _Z16simpleLifeKernelPiiiS_,@function
        .size           _Z16simpleLifeKernelPiiiS_,(.L_x_5 - _Z16simpleLifeKernelPiiiS_)
        .other          _Z16simpleLifeKernelPiiiS_,@"STO_CUDA_ENTRY STV_DEFAULT"
_Z16simpleLifeKernelPiiiS_:
.text._Z16simpleLifeKernelPiiiS_:
[----:B------:R-:W-:Y:S08]  /*0000*/  LDC R1, c[0x0][0x37c] ;  /* 0x0000df00ff017b82 */ /* 0x000ff00000000800 */
[----:B------:R-:W0:Y:S01]  /*0010*/  S2UR UR4, SR_CTAID.X ;  /* 0x00000000000479c3 */ /* 0x000e220000002500 */
[----:B------:R-:W1:Y:S07]  /*0020*/  S2R R3, SR_TID.X ;  /* 0x0000000000037919 */ /* 0x000e6e0000002100 */
[----:B------:R-:W2:Y:S08]  /*0030*/  LDC.64 R18, c[0x0][0x388] ;  /* 0x0000e200ff127b82 */ /* 0x000eb00000000a00 */
[----:B------:R-:W1:Y:S01]  /*0040*/  LDC R20, c[0x0][0x360] ;  /* 0x0000d800ff147b82 */ /* 0x000e620000000800 */
[----:B0-----:R-:W-:-:S04]  /*0050*/  USHF.L.U32 UR4, UR4, 0x8, URZ ;  /* 0x0000000804047899 */ /* 0x001fc800080006ff */
[----:B------:R-:W-:Y:S01]  /*0060*/  USHF.R.S32.HI UR4, URZ, 0x8, UR4 ;  /* 0x00000008ff047899 */ /* 0x000fe20008011404 */
[----:B--2---:R-:W-:-:S05]  /*0070*/  IMAD R17, R19, R18, RZ ;  /* 0x0000001213117224 */ /* 0x004fca00078e02ff */
[----:B-1----:R-:W-:-:S05]  /*0080*/  IMAD R19, R20, UR4, R3 ;  /* 0x0000000414137c24 */ /* 0x002fca000f8e0203 */
[----:B------:R-:W-:-:S13]  /*0090*/  ISETP.GE.AND P0, PT, R19, R17, PT ;  /* 0x000000111300720c */ /* 0x000fda0003f06270 */
[----:B------:R-:W-:Y:S05]  /*00a0*/  @P0 EXIT ;  /* 0x000000000000094d */ /* 0x000fea0003800000 */
[----:B------:R-:W-:Y:S01]  /*00b0*/  IABS R21, R18 ;  /* 0x0000001200157213 */ /* 0x000fe20000000000 */
[----:B------:R-:W0:Y:S01]  /*00c0*/  LDC R0, c[0x0][0x388] ;  /* 0x0000e200ff007b82 */ /* 0x000e220000000800 */
[----:B------:R-:W1:Y:S01]  /*00d0*/  LDCU UR4, c[0x0][0x370] ;  /* 0x00006e00ff0477ac */ /* 0x000e620008000800 */
[----:B------:R-:W-:Y:S01]  /*00e0*/  IMAD.IADD R18, R17, 0x1, -R18 ;  /* 0x0000000111127824 */ /* 0x000fe200078e0a12 */
[----:B------:R-:W2:Y:S01]  /*00f0*/  I2F.RP R8, R21 ;  /* 0x0000001500087306 */ /* 0x000ea20000209400 */
[----:B------:R-:W3:Y:S04]  /*0100*/  LDCU.64 UR6, c[0x0][0x358] ;  /* 0x00006b00ff0677ac */ /* 0x000ee80008000a00 */
[----:B------:R-:W4:Y:S08]  /*0110*/  LDC.64 R2, c[0x0][0x380] ;  /* 0x0000e000ff027b82 */ /* 0x000f300000000a00 */
[----:B------:R-:W0:Y:S01]  /*0120*/  LDC.64 R4, c[0x0][0x390] ;  /* 0x0000e400ff047b82 */ /* 0x000e220000000a00 */
[----:B--2---:R-:W2:Y:S01]  /*0130*/  MUFU.RCP R8, R8 ;  /* 0x0000000800087308 */ /* 0x004ea20000001000 */
[----:B-1----:R-:W-:-:S02]  /*0140*/  IMAD R20, R20, UR4, RZ ;  /* 0x0000000414147c24 */ /* 0x002fc4000f8e02ff */
[----:B--2---:R-:W-:-:S05]  /*0150*/  VIADD R6, R8, 0xffffffe ;  /* 0x0ffffffe08067836 */ /* 0x004fca0000000000 */
[----:B------:R1:W2:Y:S02]  /*0160*/  F2I.FTZ.U32.TRUNC.NTZ R7, R6 ;  /* 0x0000000600077305 */ /* 0x0002a4000021f000 */
[----:B-1----:R-:W-:Y:S02]  /*0170*/  HFMA2 R6, -RZ, RZ, 0, 0 ;  /* 0x00000000ff067431 */ /* 0x002fe400000001ff */
[----:B--2---:R-:W-:-:S04]  /*0180*/  IMAD.MOV R10, RZ, RZ, -R7 ;  /* 0x000000ffff0a7224 */ /* 0x004fc800078e0a07 */
[----:B------:R-:W-:-:S04]  /*0190*/  IMAD R9, R10, R21, RZ ;  /* 0x000000150a097224 */ /* 0x000fc800078e02ff */
[----:B---34-:R-:W-:-:S07]  /*01a0*/  IMAD.HI.U32 R16, R7, R9, R6 ;  /* 0x0000000907107227 */ /* 0x018fce00078e0006 */
.L_x_3:
[----:B------:R-:W-:Y:S02]  /*01b0*/  IABS R7, R19 ;  /* 0x0000001300077213 */ /* 0x000fe40000000000 */
[----:B0-----:R-:W-:Y:S02]  /*01c0*/  IABS R10, R0 ;  /* 0x00000000000a7213 */ /* 0x001fe40000000000 */
[----:B------:R-:W-:Y:S01]  /*01d0*/  IABS R11, R17 ;  /* 0x00000011000b7213 */ /* 0x000fe20000000000 */
[----:B------:R-:W-:Y:S01]  /*01e0*/  IMAD.HI.U32 R16, R16, R7, RZ ;  /* 0x0000000710107227 */ /* 0x000fe200078e00ff */
[----:B------:R-:W0:Y:S01]  /*01f0*/  I2F.RP R9, R10 ;  /* 0x0000000a00097306 */ /* 0x000e220000209400 */
[----:B------:R-:W-:Y:S02]  /*0200*/  ISETP.GE.AND P2, PT, R19, RZ, PT ;  /* 0x000000ff1300720c */ /* 0x000fe40003f46270 */
[----:B------:R-:W-:Y:S01]  /*0210*/  IMAD.MOV R16, RZ, RZ, -R16 ;  /* 0x000000ffff107224 */ /* 0x000fe200078e0a10 */
[----:B------:R-:W-:-:S03]  /*0220*/  ISETP.NE.AND P1, PT, R0, RZ, PT ;  /* 0x000000ff0000720c */ /* 0x000fc60003f25270 */
[----:B------:R-:W-:Y:S01]  /*0230*/  IMAD R6, R10, R16, R7 ;  /* 0x000000100a067224 */ /* 0x000fe200078e0207 */
[----:B------:R-:W1:Y:S04]  /*0240*/  I2F.RP R8, R11 ;  /* 0x0000000b00087306 */ /* 0x000e680000209400 */
[----:B------:R-:W-:-:S04]  /*0250*/  ISETP.GT.U32.AND P0, PT, R21, R6, PT ;  /* 0x000000061500720c */ /* 0x000fc80003f04070 */
[----:B0-----:R-:W0:Y:S08]  /*0260*/  MUFU.RCP R9, R9 ;  /* 0x0000000900097308 */ /* 0x001e300000001000 */
[----:B-1----:R-:W1:Y:S01]  /*0270*/  MUFU.RCP R8, R8 ;  /* 0x0000000800087308 */ /* 0x002e620000001000 */
[----:B------:R-:W-:-:S04]  /*0280*/  @!P0 IADD3 R6, PT, PT, R6, -R10, RZ ;  /* 0x8000000a06068210 */ /* 0x000fc80007ffe0ff */
[----:B------:R-:W-:Y:S01]  /*0290*/  ISETP.GT.U32.AND P0, PT, R21, R6, PT ;  /* 0x000000061500720c */ /* 0x000fe20003f04070 */
[----:B0-----:R-:W-:-:S04]  /*02a0*/  VIADD R12, R9, 0xffffffe ;  /* 0x0ffffffe090c7836 */ /* 0x001fc80000000000 */
[----:B------:R0:W2:Y:S01]  /*02b0*/  F2I.FTZ.U32.TRUNC.NTZ R13, R12 ;  /* 0x0000000c000d7305 */ /* 0x0000a2000021f000 */
[----:B-1----:R-:W-:-:S07]  /*02c0*/  VIADD R7, R8, 0xffffffe ;  /* 0x0ffffffe08077836 */ /* 0x002fce0000000000 */
[----:B------:R-:W-:Y:S02]  /*02d0*/  @!P0 IADD3 R6, PT, PT, R6, -R10, RZ ;  /* 0x8000000a06068210 */ /* 0x000fe40007ffe0ff */
[----:B------:R-:W-:Y:S01]  /*02e0*/  LOP3.LUT R8, RZ, R0, RZ, 0x33, !PT ;  /* 0x00000000ff087212 */ /* 0x000fe200078e33ff */
[----:B0-----:R-:W-:Y:S01]  /*02f0*/  IMAD.MOV.U32 R12, RZ, RZ, RZ ;  /* 0x000000ffff0c7224 */ /* 0x001fe200078e00ff */
[----:B------:R-:W0:Y:S01]  /*0300*/  F2I.FTZ.U32.TRUNC.NTZ R7, R7 ;  /* 0x0000000700077305 */ /* 0x000e22000021f000 */
[----:B------:R-:W-:Y:S02]  /*0310*/  @!P2 IMAD.MOV R6, RZ, RZ, -R6 ;  /* 0x000000ffff06a224 */ /* 0x000fe400078e0a06 */
[----:B--2---:R-:W-:-:S03]  /*0320*/  IMAD.MOV R9, RZ, RZ, -R13 ;  /* 0x000000ffff097224 */ /* 0x004fc600078e0a0d */
[----:B------:R-:W-:Y:S01]  /*0330*/  SEL R23, R8, R6, !P1 ;  /* 0x0000000608177207 */ /* 0x000fe20004800000 */
[----:B------:R-:W-:-:S03]  /*0340*/  IMAD R9, R9, R10, RZ ;  /* 0x0000000a09097224 */ /* 0x000fc600078e02ff */
[C---:B------:R-:W-:Y:S02]  /*0350*/  IADD3 R14, PT, PT, R23.reuse, -0x1, R0 ;  /* 0xffffffff170e7810 */ /* 0x040fe40007ffe000 */
[----:B------:R-:W-:Y:S01]  /*0360*/  IADD3 R24, PT, PT, R23, 0x1, RZ ;  /* 0x0000000117187810 */ /* 0x000fe20007ffe0ff */
[----:B------:R-:W-:Y:S01]  /*0370*/  IMAD.HI.U32 R16, R13, R9, R12 ;  /* 0x000000090d107227 */ /* 0x000fe200078e000c */
[----:B------:R-:W-:Y:S02]  /*0380*/  IABS R6, R14 ;  /* 0x0000000e00067213 */ /* 0x000fe40000000000 */
[----:B0-----:R-:W-:Y:S01]  /*0390*/  IADD3 R22, PT, PT, RZ, -R7, RZ ;  /* 0x80000007ff167210 */ /* 0x001fe20007ffe0ff */
[----:B------:R-:W-:Y:S01]  /*03a0*/  IMAD.IADD R9, R19, 0x1, -R23 ;  /* 0x0000000113097824 */ /* 0x000fe200078e0a17 */
[----:B------:R-:W-:Y:S01]  /*03b0*/  MOV R13, R6 ;  /* 0x00000006000d7202 */ /* 0x000fe20000000f00 */
[----:B------:R-:W-:Y:S02]  /*03c0*/  IMAD.MOV.U32 R6, RZ, RZ, RZ ;  /* 0x000000ffff067224 */ /* 0x000fe400078e00ff */
[----:B------:R-:W-:-:S02]  /*03d0*/  IMAD R21, R22, R11, RZ ;  /* 0x0000000b16157224 */ /* 0x000fc400078e02ff */
[----:B------:R-:W-:Y:S02]  /*03e0*/  IMAD.IADD R15, R18, 0x1, R9 ;  /* 0x00000001120f7824 */ /* 0x000fe400078e0209 */
[----:B------:R-:W-:Y:S01]  /*03f0*/  IMAD.HI.U32 R7, R7, R21, R6 ;  /* 0x0000001507077227 */ /* 0x000fe200078e0006 */
[----:B------:R-:W-:Y:S02]  /*0400*/  IABS R21, R17 ;  /* 0x0000001100157213 */ /* 0x000fe40000000000 */
[----:B------:R-:W-:Y:S01]  /*0410*/  IABS R22, R15 ;  /* 0x0000000f00167213 */ /* 0x000fe20000000000 */
[----:B------:R-:W-:-:S04]  /*0420*/  IMAD.HI.U32 R12, R16, R13, RZ ;  /* 0x0000000d100c7227 */ /* 0x000fc800078e00ff */
[----:B------:R-:W-:Y:S01]  /*0430*/  IMAD.MOV R6, RZ, RZ, -R12 ;  /* 0x000000ffff067224 */ /* 0x000fe200078e0a0c */
[----:B------:R-:W-:Y:S01]  /*0440*/  MOV R12, R22 ;  /* 0x00000016000c7202 */ /* 0x000fe20000000f00 */
[----:B------:R-:W-:Y:S01]  /*0450*/  IMAD.MOV R26, RZ, RZ, -R21 ;  /* 0x000000ffff1a7224 */ /* 0x000fe200078e0a15 */
[----:B------:R-:W-:Y:S01]  /*0460*/  IABS R21, R24 ;  /* 0x0000001800157213 */ /* 0x000fe20000000000 */
[----:B------:R-:W-:Y:S02]  /*0470*/  IMAD R6, R10, R6, R13 ;  /* 0x000000060a067224 */ /* 0x000fe400078e020d */
[----:B------:R-:W-:Y:S01]  /*0480*/  IMAD.MOV.U32 R22, RZ, RZ, R26 ;  /* 0x000000ffff167224 */ /* 0x000fe200078e001a */
[----:B------:R-:W-:Y:S01]  /*0490*/  MOV R13, R21 ;  /* 0x00000015000d7202 */ /* 0x000fe20000000f00 */
[----:B------:R-:W-:-:S04]  /*04a0*/  IMAD.HI.U32 R21, R7, R12, RZ ;  /* 0x0000000c07157227 */ /* 0x000fc800078e00ff */
[----:B------:R-:W-:Y:S02]  /*04b0*/  IMAD R12, R21, R22, R12 ;  /* 0x00000016150c7224 */ /* 0x000fe400078e020c */
[----:B------:R-:W-:-:S03]  /*04c0*/  IMAD.HI.U32 R21, R16, R13, RZ ;  /* 0x0000000d10157227 */ /* 0x000fc600078e00ff */
[----:B------:R-:W-:Y:S01]  /*04d0*/  ISETP.GT.U32.AND P3, PT, R11, R12, PT ;  /* 0x0000000c0b00720c */ /* 0x000fe20003f64070 */
[----:B------:R-:W-:Y:S02]  /*04e0*/  IMAD.MOV R21, RZ, RZ, -R21 ;  /* 0x000000ffff157224 */ /* 0x000fe400078e0a15 */
[----:B------:R-:W-:Y:S02]  /*04f0*/  IMAD.IADD R25, R9, 0x1, R0 ;  /* 0x0000000109197824 */ /* 0x000fe400078e0200 */
[----:B------:R-:W-:Y:S02]  /*0500*/  IMAD R13, R10, R21, R13 ;  /* 0x000000150a0d7224 */ /* 0x000fe400078e020d */
[----:B------:R-:W-:Y:S01]  /*0510*/  IMAD.MOV.U32 R21, RZ, RZ, R10 ;  /* 0x000000ffff157224 */ /* 0x000fe200078e000a */
[----:B------:R-:W-:-:S04]  /*0520*/  IABS R26, R25 ;  /* 0x00000019001a7213 */ /* 0x000fc80000000000 */
[----:B------:R-:W-:Y:S01]  /*0530*/  ISETP.GT.U32.AND P0, PT, R21, R6, PT ;  /* 0x000000061500720c */ /* 0x000fe20003f04070 */
[----:B------:R-:W-:Y:S01]  /*0540*/  IMAD.HI.U32 R7, R7, R26, RZ ;  /* 0x0000001a07077227 */ /* 0x000fe200078e00ff */
[----:B------:R-:W-:-:S03]  /*0550*/  ISETP.GT.U32.AND P2, PT, R21, R13, PT ;  /* 0x0000000d1500720c */ /* 0x000fc60003f44070 */
[----:B------:R-:W-:Y:S01]  /*0560*/  IMAD R22, R7, R22, R26 ;  /* 0x0000001607167224 */ /* 0x000fe200078e021a */
[----:B------:R-:W-:Y:S01]  /*0570*/  LOP3.LUT R7, RZ, R17, RZ, 0x33, !PT ;  /* 0x00000011ff077212 */ /* 0x000fe200078e33ff */
[----:B------:R-:W-:-:S03]  /*0580*/  @!P3 IMAD.IADD R12, R12, 0x1, -R11 ;  /* 0x000000010c0cb824 */ /* 0x000fc600078e0a0b */
[C---:B------:R-:W-:Y:S02]  /*0590*/  ISETP.GT.U32.AND P4, PT, R11.reuse, R22, PT ;  /* 0x000000160b00720c */ /* 0x040fe40003f84070 */
[----:B------:R-:W-:Y:S02]  /*05a0*/  ISETP.GT.U32.AND P5, PT, R11, R12, PT ;  /* 0x0000000c0b00720c */ /* 0x000fe40003fa4070 */
[----:B------:R-:W-:Y:S01]  /*05b0*/  @!P0 IADD3 R6, PT, PT, R6, -R10, RZ ;  /* 0x8000000a06068210 */ /* 0x000fe20007ffe0ff */
[----:B------:R-:W-:Y:S01]  /*05c0*/  @!P2 IMAD.IADD R13, R13, 0x1, -R10 ;  /* 0x000000010d0da824 */ /* 0x000fe200078e0a0a */
[----:B------:R-:W-:Y:S02]  /*05d0*/  ISETP.GE.AND P0, PT, R14, RZ, PT ;  /* 0x000000ff0e00720c */ /* 0x000fe40003f06270 */
[C---:B------:R-:W-:Y:S02]  /*05e0*/  ISETP.GT.U32.AND P3, PT, R21.reuse, R6, PT ;  /* 0x000000061500720c */ /* 0x040fe40003f64070 */
[----:B------:R-:W-:-:S02]  /*05f0*/  ISETP.GT.U32.AND P6, PT, R21, R13, PT ;  /* 0x0000000d1500720c */ /* 0x000fc40003fc4070 */
[----:B------:R-:W-:Y:S02]  /*0600*/  ISETP.GE.AND P2, PT, R24, RZ, PT ;  /* 0x000000ff1800720c */ /* 0x000fe40003f46270 */
[-C--:B------:R-:W-:Y:S02]  /*0610*/  @!P4 IADD3 R22, PT, PT, R22, -R11.reuse, RZ ;  /* 0x8000000b1616c210 */ /* 0x080fe40007ffe0ff */
[----:B------:R-:W-:Y:S02]  /*0620*/  @!P5 IADD3 R12, PT, PT, R12, -R11, RZ ;  /* 0x8000000b0c0cd210 */ /* 0x000fe40007ffe0ff */
[----:B------:R-:W-:-:S03]  /*0630*/  ISETP.GT.U32.AND P4, PT, R11, R22, PT ;  /* 0x000000160b00720c */ /* 0x000fc60003f84070 */
[--C-:B------:R-:W-:Y:S01]  /*0640*/  @!P3 IMAD.IADD R6, R6, 0x1, -R10.reuse ;  /* 0x000000010606b824 */ /* 0x100fe200078e0a0a */
[----:B------:R-:W-:Y:S01]  /*0650*/  ISETP.GE.AND P3, PT, R15, RZ, PT ;  /* 0x000000ff0f00720c */ /* 0x000fe20003f66270 */
[----:B------:R-:W-:Y:S01]  /*0660*/  @!P6 IMAD.IADD R13, R13, 0x1, -R10 ;  /* 0x000000010d0de824 */ /* 0x000fe200078e0a0a */
[----:B------:R-:W-:Y:S01]  /*0670*/  ISETP.GE.AND P6, PT, R25, RZ, PT ;  /* 0x000000ff1900720c */ /* 0x000fe20003fc6270 */
[----:B------:R-:W-:Y:S02]  /*0680*/  @!P0 IMAD.MOV R6, RZ, RZ, -R6 ;  /* 0x000000ffff068224 */ /* 0x000fe400078e0a06 */
[----:B------:R-:W-:-:S03]  /*0690*/  @!P2 IMAD.MOV R13, RZ, RZ, -R13 ;  /* 0x000000ffff0da224 */ /* 0x000fc600078e0a0d */
[----:B------:R-:W-:Y:S01]  /*06a0*/  SEL R6, R8, R6, !P1 ;  /* 0x0000000608067207 */ /* 0x000fe20004800000 */
[----:B------:R-:W-:Y:S01]  /*06b0*/  @!P4 IMAD.IADD R22, R22, 0x1, -R11 ;  /* 0x000000011616c824 */ /* 0x000fe200078e0a0b */
[----:B------:R-:W-:Y:S02]  /*06c0*/  ISETP.NE.AND P4, PT, R17, RZ, PT ;  /* 0x000000ff1100720c */ /* 0x000fe40003f85270 */
[----:B------:R-:W-:Y:S01]  /*06d0*/  SEL R8, R8, R13, !P1 ;  /* 0x0000000d08087207 */ /* 0x000fe20004800000 */
[----:B------:R-:W-:Y:S01]  /*06e0*/  IMAD.IADD R29, R9, 0x1, R6 ;  /* 0x00000001091d7824 */ /* 0x000fe200078e0206 */
[----:B------:R-:W-:Y:S02]  /*06f0*/  @!P3 IADD3 R12, PT, PT, -R12, RZ, RZ ;  /* 0x000000ff0c0cb210 */ /* 0x000fe40007ffe1ff */
[----:B------:R-:W-:Y:S02]  /*0700*/  @!P6 IADD3 R22, PT, PT, -R22, RZ, RZ ;  /* 0x000000ff1616e210 */ /* 0x000fe40007ffe1ff */
[----:B------:R-:W-:-:S02]  /*0710*/  SEL R11, R7, R12, !P4 ;  /* 0x0000000c070b7207 */ /* 0x000fc40006000000 */
[----:B------:R-:W-:Y:S02]  /*0720*/  SEL R7, R7, R22, !P4 ;  /* 0x0000001607077207 */ /* 0x000fe40006000000 */
[C---:B------:R-:W-:Y:S01]  /*0730*/  IADD3 R13, PT, PT, R23.reuse, R11, RZ ;  /* 0x0000000b170d7210 */ /* 0x040fe20007ffe0ff */
[--C-:B------:R-:W-:Y:S01]  /*0740*/  IMAD.IADD R25, R6, 0x1, R11.reuse ;  /* 0x0000000106197824 */ /* 0x100fe200078e020b */
[-C--:B------:R-:W-:Y:S01]  /*0750*/  IADD3 R23, PT, PT, R23, R7.reuse, RZ ;  /* 0x0000000717177210 */ /* 0x080fe20007ffe0ff */
[----:B------:R-:W-:Y:S01]  /*0760*/  IMAD.IADD R10, R8, 0x1, R11 ;  /* 0x00000001080a7824 */ /* 0x000fe200078e020b */
[----:B------:R-:W-:Y:S01]  /*0770*/  IADD3 R11, PT, PT, R9, R8, RZ ;  /* 0x00000008090b7210 */ /* 0x000fe20007ffe0ff */
[----:B------:R-:W-:Y:S01]  /*0780*/  IMAD.IADD R15, R6, 0x1, R7 ;  /* 0x00000001060f7824 */ /* 0x000fe200078e0207 */
[----:B------:R-:W-:Y:S01]  /*0790*/  IADD3 R27, PT, PT, R8, R7, RZ ;  /* 0x00000007081b7210 */ /* 0x000fe20007ffe0ff */
[----:B------:R-:W-:-:S04]  /*07a0*/  IMAD.WIDE R24, R25, 0x4, R2 ;  /* 0x0000000419187825 */ /* 0x000fc800078e0202 */
[--C-:B------:R-:W-:Y:S02]  /*07b0*/  IMAD.WIDE R12, R13, 0x4, R2.reuse ;  /* 0x000000040d0c7825 */ /* 0x100fe400078e0202 */
[----:B------:R-:W2:Y:S02]  /*07c0*/  LDG.E R24, desc[UR6][R24.64] ;  /* 0x0000000618187981 */ /* 0x000ea4000c1e1900 */
[--C-:B------:R-:W-:Y:S02]  /*07d0*/  IMAD.WIDE R6, R10, 0x4, R2.reuse ;  /* 0x000000040a067825 */ /* 0x100fe400078e0202 */
[----:B------:R-:W2:Y:S02]  /*07e0*/  LDG.E R13, desc[UR6][R12.64] ;  /* 0x000000060c0d7981 */ /* 0x000ea4000c1e1900 */
[--C-:B------:R-:W-:Y:S02]  /*07f0*/  IMAD.WIDE R8, R29, 0x4, R2.reuse ;  /* 0x000000041d087825 */ /* 0x100fe400078e0202 */
[----:B------:R-:W2:Y:S02]  /*0800*/  LDG.E R6, desc[UR6][R6.64] ;  /* 0x0000000606067981 */ /* 0x000ea4000c1e1900 */
[----:B------:R-:W-:-:S02]  /*0810*/  IMAD.WIDE R10, R11, 0x4, R2 ;  /* 0x000000040b0a7825 */ /* 0x000fc400078e0202 */
[----:B------:R0:W3:Y:S02]  /*0820*/  LDG.E R8, desc[UR6][R8.64] ;  /* 0x0000000608087981 */ /* 0x0000e4000c1e1900 */
[--C-:B------:R-:W-:Y:S02]  /*0830*/  IMAD.WIDE R14, R15, 0x4, R2.reuse ;  /* 0x000000040f0e7825 */ /* 0x100fe400078e0202 */
[----:B------:R-:W3:Y:S02]  /*0840*/  LDG.E R10, desc[UR6][R10.64] ;  /* 0x000000060a0a7981 */ /* 0x000ee4000c1e1900 */
[--C-:B------:R-:W-:Y:S02]  /*0850*/  IMAD.WIDE R22, R23, 0x4, R2.reuse ;  /* 0x0000000417167825 */ /* 0x100fe400078e0202 */
[----:B------:R-:W4:Y:S02]  /*0860*/  LDG.E R14, desc[UR6][R14.64] ;  /* 0x000000060e0e7981 */ /* 0x000f24000c1e1900 */
[----:B------:R-:W-:-:S02]  /*0870*/  IMAD.WIDE R26, R27, 0x4, R2 ;  /* 0x000000041b1a7825 */ /* 0x000fc400078e0202 */
[----:B------:R-:W4:Y:S04]  /*0880*/  LDG.E R22, desc[UR6][R22.64] ;  /* 0x0000000616167981 */ /* 0x000f28000c1e1900 */
[----:B------:R-:W5:Y:S01]  /*0890*/  LDG.E R26, desc[UR6][R26.64] ;  /* 0x000000061a1a7981 */ /* 0x000f62000c1e1900 */
[----:B------:R-:W-:Y:S01]  /*08a0*/  BSSY.RECONVERGENT B0, `(.L_x_0) ;  /* 0x0000010000007945 */ /* 0x000fe20003800200 */
[----:B0-----:R-:W-:Y:S02]  /*08b0*/  MOV R9, 0x1 ;  /* 0x0000000100097802 */ /* 0x001fe40000000f00 */
[----:B--2---:R-:W-:-:S04]  /*08c0*/  IADD3 R13, PT, PT, R6, R13, R24 ;  /* 0x0000000d060d7210 */ /* 0x004fc80007ffe018 */
[----:B---3--:R-:W-:-:S04]  /*08d0*/  IADD3 R13, PT, PT, R10, R13, R8 ;  /* 0x0000000d0a0d7210 */ /* 0x008fc80007ffe008 */
[----:B----4-:R-:W-:-:S05]  /*08e0*/  IADD3 R13, PT, PT, R22, R13, R14 ;  /* 0x0000000d160d7210 */ /* 0x010fca0007ffe00e */
[----:B-----5:R-:W-:-:S05]  /*08f0*/  IMAD.IADD R13, R13, 0x1, R26 ;  /* 0x000000010d0d7824 */ /* 0x020fca00078e021a */
[----:B------:R-:W-:-:S13]  /*0900*/  ISETP.NE.AND P0, PT, R13, 0x3, PT ;  /* 0x000000030d00780c */ /* 0x000fda0003f05270 */
[----:B------:R-:W-:Y:S05]  /*0910*/  @!P0 BRA `(.L_x_1) ;  /* 0x0000000000208947 */ /* 0x000fea0003800000 */
[----:B------:R-:W-:-:S13]  /*0920*/  ISETP.NE.AND P0, PT, R13, 0x2, PT ;  /* 0x000000020d00780c */ /* 0x000fda0003f05270 */
[----:B------:R-:W-:Y:S05]  /*0930*/  @P0 BRA `(.L_x_2) ;  /* 0x0000000000140947 */ /* 0x000fea0003800000 */
[----:B------:R-:W-:-:S06]  /*0940*/  IMAD.WIDE R6, R19, 0x4, R2 ;  /* 0x0000000413067825 */ /* 0x000fcc00078e0202 */
[----:B------:R-:W2:Y:S02]  /*0950*/  LDG.E R6, desc[UR6][R6.64] ;  /* 0x0000000606067981 */ /* 0x000ea4000c1e1900 */
[----:B--2---:R-:W-:-:S04]  /*0960*/  ISETP.NE.AND P0, PT, R6, RZ, PT ;  /* 0x000000ff0600720c */ /* 0x004fc80003f05270 */
[----:B------:R-:W-:Y:S01]  /*0970*/  SEL R9, RZ, 0x1, !P0 ;  /* 0x00000001ff097807 */ /* 0x000fe20004000000 */
[----:B------:R-:W-:Y:S08]  /*0980*/  BRA `(.L_x_1) ;  /* 0x0000000000047947 */ /* 0x000ff00003800000 */
.L_x_2:
[----:B------:R-:W-:-:S07]  /*0990*/  IMAD.MOV.U32 R9, RZ, RZ, RZ ;  /* 0x000000ffff097224 */ /* 0x000fce00078e00ff */
.L_x_1:
[----:B------:R-:W-:Y:S05]  /*09a0*/  BSYNC.RECONVERGENT B0 ;  /* 0x0000000000007941 */ /* 0x000fea0003800200 */
.L_x_0:
[----:B------:R-:W-:Y:S01]  /*09b0*/  IMAD.WIDE R6, R19, 0x4, R4 ;  /* 0x0000000413067825 */ /* 0x000fe200078e0204 */
[----:B------:R-:W-:-:S04]  /*09c0*/  IADD3 R19, PT, PT, R20, R19, RZ ;  /* 0x0000001314137210 */ /* 0x000fc80007ffe0ff */
[----:B------:R1:W-:Y:S01]  /*09d0*/  STG.E desc[UR6][R6.64], R9 ;  /* 0x0000000906007986 */ /* 0x0003e2000c101906 */
[----:B------:R-:W-:-:S13]  /*09e0*/  ISETP.GE.AND P0, PT, R19, R17, PT ;  /* 0x000000111300720c */ /* 0x000fda0003f06270 */
[----:B-1----:R-:W-:Y:S05]  /*09f0*/  @!P0 BRA `(.L_x_3) ;  /* 0xfffffff400ec8947 */ /* 0x002fea000383ffff */
[----:B------:R-:W-:Y:S05]  /*0a00*/  EXIT ;  /* 0x000000000000794d */ /* 0x000fea0003800000 */
.L_x_4:
[----:B------:R-:W-:-:S00]  /*0a10*/  BRA `(.L_x_4) ;  /* 0xfffffffc00fc7947 */ /* 0x000fc0000383ffff */
[----:B------:R-:W-:-:S00]  /*0a20*/  NOP ;  /* 0x0000000000007918 */ /* 0x000fc00000000000 */
        /* <DEDUP_REMOVED lines=13> */
.L_x_5:


//--------------------- .nv.shared.reserved.0     --------------------------
	.section	.nv.shared.reserved.0,"aw",@nobits
	.weak		__nv_reservedSMEM_offset_0_alias
	.size		__nv_reservedSMEM_offset_0_alias, 0, 64
	.other		__nv_reservedSMEM_offset_0_alias,@"STO_CUDA_RESERVED_SHARED STV_DEFAULT"
__nv_reservedSMEM_offset_0_alias:
	.zero		0
	.zero		64


//--------------------- .nv.constant0._Z16simpleLifeKernelPiiiS_ --------------------------
	.section	.nv.constant0._Z16simpleLifeKernelPiiiS_,"a",@progbits
	.sectionflags	@""
	.align	4
.nv.constant0._Z16simpleLifeKernelPiiiS_:
	.zero		920


//--------------------- SYMBOLS --------------------------

	.type		.nv.reservedSmem.offset0,@object
	.size		.nv.reservedSmem.offset0,0x4
